//
// Generated by NVIDIA NVVM Compiler
//
// Compiler Build ID: CL-36424714
// Cuda compilation tools, release 13.0, V13.0.88
// Based on NVVM 20.0.0
//

.version 9.0
.target sm_100
.address_size 64

	// .globl	_Z11concatenatePKfS0_Pf

.visible .entry _Z11concatenatePKfS0_Pf(
	.param .u64 .ptr .align 1 _Z11concatenatePKfS0_Pf_param_0,
	.param .u64 .ptr .align 1 _Z11concatenatePKfS0_Pf_param_1,
	.param .u64 .ptr .align 1 _Z11concatenatePKfS0_Pf_param_2
)
{
	.reg .pred 	%p<2>;
	.reg .b32 	%r<11>;
	.reg .b32 	%f<3>;
	.reg .b64 	%rd<12>;

	ld.param.u64 	%rd1, [_Z11concatenatePKfS0_Pf_param_0];
	ld.param.u64 	%rd2, [_Z11concatenatePKfS0_Pf_param_1];
	ld.param.u64 	%rd3, [_Z11concatenatePKfS0_Pf_param_2];
	mov.u32 	%r2, %tid.x;
	mov.u32 	%r3, %ctaid.x;
	mov.u32 	%r4, %ntid.x;
	mad.lo.s32 	%r1, %r3, %r4, %r2;
	setp.gt.s32 	%p1, %r1, 255;
	@%p1 bra 	$L__BB0_2;
	cvta.to.global.u64 	%rd4, %rd1;
	cvta.to.global.u64 	%rd5, %rd2;
	cvta.to.global.u64 	%rd6, %rd3;
	shr.s32 	%r5, %r1, 31;
	shr.u32 	%r6, %r5, 26;
	add.s32 	%r7, %r1, %r6;
	shl.b32 	%r8, %r7, 1;
	and.b32  	%r9, %r8, -128;
	add.s32 	%r10, %r9, %r1;
	mul.wide.s32 	%rd7, %r10, 4;
	add.s64 	%rd8, %rd4, %rd7;
	ld.global.f32 	%f1, [%rd8];
	add.s64 	%rd9, %rd5, %rd7;
	ld.global.f32 	%f2, [%rd9];
	mul.wide.s32 	%rd10, %r1, 4;
	add.s64 	%rd11, %rd6, %rd10;
	st.global.f32 	[%rd11], %f1;
	st.global.f32 	[%rd11+256], %f2;
$L__BB0_2:
	ret;

}
	// .globl	_Z8fusion_1PKfPf
.visible .entry _Z8fusion_1PKfPf(
	.param .u64 .ptr .align 1 _Z8fusion_1PKfPf_param_0,
	.param .u64 .ptr .align 1 _Z8fusion_1PKfPf_param_1
)
{
	.reg .pred 	%p<2>;
	.reg .b32 	%r<5>;
	.reg .b32 	%f<5>;
	.reg .b64 	%rd<8>;

	ld.param.u64 	%rd1, [_Z8fusion_1PKfPf_param_0];
	ld.param.u64 	%rd2, [_Z8fusion_1PKfPf_param_1];
	mov.u32 	%r2, %tid.x;
	mov.u32 	%r3, %ctaid.x;
	mov.u32 	%r4, %ntid.x;
	mad.lo.s32 	%r1, %r3, %r4, %r2;
	setp.gt.s32 	%p1, %r1, 127;
	@%p1 bra 	$L__BB1_2;
	cvta.to.global.u64 	%rd3, %rd1;
	cvta.to.global.u64 	%rd4, %rd2;
	mul.wide.s32 	%rd5, %r1, 4;
	add.s64 	%rd6, %rd3, %rd5;
	ld.global.f32 	%f1, [%rd6];
	add.s64 	%rd7, %rd4, %rd5;
	ld.global.f32 	%f2, [%rd7];
	add.f32 	%f3, %f1, %f2;
	max.f32 	%f4, %f3, 0f00000000;
	st.global.f32 	[%rd7], %f4;
$L__BB1_2:
	ret;

}
	// .globl	_Z6fusionPKfS0_S0_Pf
.visible .entry _Z6fusionPKfS0_S0_Pf(
	.param .u64 .ptr .align 1 _Z6fusionPKfS0_S0_Pf_param_0,
	.param .u64 .ptr .align 1 _Z6fusionPKfS0_S0_Pf_param_1,
	.param .u64 .ptr .align 1 _Z6fusionPKfS0_S0_Pf_param_2,
	.param .u64 .ptr .align 1 _Z6fusionPKfS0_S0_Pf_param_3
)
{
	.reg .pred 	%p<2>;
	.reg .b32 	%r<5>;
	.reg .b32 	%f<8>;
	.reg .b64 	%rd<14>;

	ld.param.u64 	%rd1, [_Z6fusionPKfS0_S0_Pf_param_0];
	ld.param.u64 	%rd2, [_Z6fusionPKfS0_S0_Pf_param_1];
	ld.param.u64 	%rd3, [_Z6fusionPKfS0_S0_Pf_param_2];
	ld.param.u64 	%rd4, [_Z6fusionPKfS0_S0_Pf_param_3];
	mov.u32 	%r2, %tid.x;
	mov.u32 	%r3, %ctaid.x;
	mov.u32 	%r4, %ntid.x;
	mad.lo.s32 	%r1, %r3, %r4, %r2;
	setp.gt.s32 	%p1, %r1, 127;
	@%p1 bra 	$L__BB2_2;
	cvta.to.global.u64 	%rd5, %rd1;
	cvta.to.global.u64 	%rd6, %rd2;
	cvta.to.global.u64 	%rd7, %rd3;
	cvta.to.global.u64 	%rd8, %rd4;
	mul.wide.s32 	%rd9, %r1, 4;
	add.s64 	%rd10, %rd5, %rd9;
	ld.global.f32 	%f1, [%rd10];
	add.s64 	%rd11, %rd6, %rd9;
	ld.global.f32 	%f2, [%rd11];
	add.s64 	%rd12, %rd7, %rd9;
	ld.global.f32 	%f3, [%rd12];
	add.f32 	%f4, %f1, %f2;
	add.f32 	%f5, %f4, %f3;
	max.f32 	%f6, %f5, 0f00000000;
	min.f32 	%f7, %f6, 0f3F800000;
	add.s64 	%rd13, %rd8, %rd9;
	st.global.f32 	[%rd13], %f7;
$L__BB2_2:
	ret;

}


// ===== COMPILED SASS (sm_100) =====

	.target	sm_100

	.elftype	@"ET_EXEC"


//--------------------- .note.nv.tkinfo           --------------------------
	.section	.note.nv.tkinfo,"",@"SHT_NOTE"
	.sectionflags	@"SHF_NOTE_NV_TKINFO"
	.tkinfo
        /*0018*/ 	.word	0x00000002
        /*0030*/ 	.string	""
        /*0030*/ 	.string	"ptxas"
        /*0030*/ 	.string	"Cuda compilation tools, release 13.0, V13.0.88"
        /*0030*/ 	.string	"Build cuda_13.0.r13.0/compiler.36424714_0"
        /*0030*/ 	.string	"-arch sm_100 -m 64 "



//--------------------- .note.nv.cuinfo           --------------------------
	.section	.note.nv.cuinfo,"",@"SHT_NOTE"
	.sectionflags	@"SHF_NOTE_NV_CUINFO"
        /*0018*/ 	.short	0x0002
        /*001a*/ 	.short	0x0064
        /*001c*/ 	.short	0x0082
	.zero		2


//--------------------- .nv.info                  --------------------------
	.section	.nv.info,"",@"SHT_CUDA_INFO"
	.align	4


	//----- nvinfo : EIATTR_REGCOUNT
	.align		4
        /*0000*/ 	.byte	0x04, 0x2f
        /*0002*/ 	.short	(.L_1 - .L_0)
	.align		4
.L_0:
        /*0004*/ 	.word	index@(_Z11concatenatePKfS0_Pf)
        /*0008*/ 	.word	0x0000000c


	//----- nvinfo : EIATTR_FRAME_SIZE
	.align		4
.L_1:
        /*000c*/ 	.byte	0x04, 0x11
        /*000e*/ 	.short	(.L_3 - .L_2)
	.align		4
.L_2:
        /*0010*/ 	.word	index@(_Z11concatenatePKfS0_Pf)
        /*0014*/ 	.word	0x00000000


	//----- nvinfo : EIATTR_REGCOUNT
	.align		4
.L_3:
        /*0018*/ 	.byte	0x04, 0x2f
        /*001a*/ 	.short	(.L_5 - .L_4)
	.align		4
.L_4:
        /*001c*/ 	.word	index@(_Z8fusion_1PKfPf)
        /*0020*/ 	.word	0x0000000a


	//----- nvinfo : EIATTR_FRAME_SIZE
	.align		4
.L_5:
        /*0024*/ 	.byte	0x04, 0x11
        /*0026*/ 	.short	(.L_7 - .L_6)
	.align		4
.L_6:
        /*0028*/ 	.word	index@(_Z8fusion_1PKfPf)
        /*002c*/ 	.word	0x00000000


	//----- nvinfo : EIATTR_REGCOUNT
	.align		4
.L_7:
        /*0030*/ 	.byte	0x04, 0x2f
        /*0032*/ 	.short	(.L_9 - .L_8)
	.align		4
.L_8:
        /*0034*/ 	.word	index@(_Z6fusionPKfS0_S0_Pf)
        /*0038*/ 	.word	0x00000010


	//----- nvinfo : EIATTR_FRAME_SIZE
	.align		4
.L_9:
        /*003c*/ 	.byte	0x04, 0x11
        /*003e*/ 	.short	(.L_11 - .L_10)
	.align		4
.L_10:
        /*0040*/ 	.word	index@(_Z6fusionPKfS0_S0_Pf)
        /*0044*/ 	.word	0x00000000


	//----- nvinfo : EIATTR_MIN_STACK_SIZE
	.align		4
.L_11:
        /*0048*/ 	.byte	0x04, 0x12
        /*004a*/ 	.short	(.L_13 - .L_12)
	.align		4
.L_12:
        /*004c*/ 	.word	index@(_Z6fusionPKfS0_S0_Pf)
        /*0050*/ 	.word	0x00000000


	//----- nvinfo : EIATTR_MIN_STACK_SIZE
	.align		4
.L_13:
        /*0054*/ 	.byte	0x04, 0x12
        /*0056*/ 	.short	(.L_15 - .L_14)
	.align		4
.L_14:
        /*0058*/ 	.word	index@(_Z8fusion_1PKfPf)
        /*005c*/ 	.word	0x00000000


	//----- nvinfo : EIATTR_MIN_STACK_SIZE
	.align		4
.L_15:
        /*0060*/ 	.byte	0x04, 0x12
        /*0062*/ 	.short	(.L_17 - .L_16)
	.align		4
.L_16:
        /*0064*/ 	.word	index@(_Z11concatenatePKfS0_Pf)
        /*0068*/ 	.word	0x00000000
.L_17:


//--------------------- .nv.compat                --------------------------
	.section	.nv.compat,"",@"SHT_CUDA_COMPAT_INFO"
	.align	4
        /*0000*/ 	.byte	0x02, 0x09, 0x00, 0x00, 0x02, 0x02, 0x01, 0x00, 0x02, 0x05, 0x05, 0x00, 0x03, 0x07, 0x01, 0x01
        /*0010*/ 	.byte	0x02, 0x03, 0x00, 0x00, 0x02, 0x06, 0x01, 0x00, 0x04, 0x0b, 0x08, 0x00, 0x09, 0x00, 0x00, 0x00
        /*0020*/ 	.byte	0x00, 0x00, 0x00, 0x00


//--------------------- .nv.info._Z6fusionPKfS0_S0_Pf --------------------------
	.section	.nv.info._Z6fusionPKfS0_S0_Pf,"",@"SHT_CUDA_INFO"
	.sectionflags	@""
	.align	4


	//----- nvinfo : EIATTR_CUDA_API_VERSION
	.align		4
        /*0000*/ 	.byte	0x04, 0x37
        /*0002*/ 	.short	(.L_19 - .L_18)
.L_18:
        /*0004*/ 	.word	0x00000082


	//----- nvinfo : EIATTR_KPARAM_INFO
	.align		4
.L_19:
        /*0008*/ 	.byte	0x04, 0x17
        /*000a*/ 	.short	(.L_21 - .L_20)
.L_20:
        /*000c*/ 	.word	0x00000000
        /*0010*/ 	.short	0x0003
        /*0012*/ 	.short	0x0018
        /*0014*/ 	.byte	0x00, 0xf5, 0x21, 0x00


	//----- nvinfo : EIATTR_KPARAM_INFO
	.align		4
.L_21:
        /*0018*/ 	.byte	0x04, 0x17
        /*001a*/ 	.short	(.L_23 - .L_22)
.L_22:
        /*001c*/ 	.word	0x00000000
        /*0020*/ 	.short	0x0002
        /*0022*/ 	.short	0x0010
        /*0024*/ 	.byte	0x00, 0xf5, 0x21, 0x00


	//----- nvinfo : EIATTR_KPARAM_INFO
	.align		4
.L_23:
        /*0028*/ 	.byte	0x04, 0x17
        /*002a*/ 	.short	(.L_25 - .L_24)
.L_24:
        /*002c*/ 	.word	0x00000000
        /*0030*/ 	.short	0x0001
        /*0032*/ 	.short	0x0008
        /*0034*/ 	.byte	0x00, 0xf5, 0x21, 0x00


	//----- nvinfo : EIATTR_KPARAM_INFO
	.align		4
.L_25:
        /*0038*/ 	.byte	0x04, 0x17
        /*003a*/ 	.short	(.L_27 - .L_26)
.L_26:
        /*003c*/ 	.word	0x00000000
        /*0040*/ 	.short	0x0000
        /*0042*/ 	.short	0x0000
        /*0044*/ 	.byte	0x00, 0xf5, 0x21, 0x00


	//----- nvinfo : EIATTR_SPARSE_MMA_MASK
	.align		4
.L_27:
        /*0048*/ 	.byte	0x03, 0x50
        /*004a*/ 	.short	0x0000


	//----- nvinfo : EIATTR_MAXREG_COUNT
	.align		4
        /*004c*/ 	.byte	0x03, 0x1b
        /*004e*/ 	.short	0x00ff


	//----- nvinfo : EIATTR_MERCURY_ISA_VERSION
	.align		4
        /*0050*/ 	.byte	0x03, 0x5f
        /*0052*/ 	.short	0x0101


	//----- nvinfo : EIATTR_VRC_CTA_INIT_COUNT
	.align		4
        /*0054*/ 	.byte	0x02, 0x4a
	.zero		1
	.zero		1


	//----- nvinfo : EIATTR_EXIT_INSTR_OFFSETS
	.align		4
        /*0058*/ 	.byte	0x04, 0x1c
        /*005a*/ 	.short	(.L_29 - .L_28)


	//   ....[0]....
.L_28:
        /*005c*/ 	.word	0x00000060


	//   ....[1]....
        /*0060*/ 	.word	0x00000160


	//----- nvinfo : EIATTR_CBANK_PARAM_SIZE
	.align		4
.L_29:
        /*0064*/ 	.byte	0x03, 0x19
        /*0066*/ 	.short	0x0020


	//----- nvinfo : EIATTR_PARAM_CBANK
	.align		4
        /*0068*/ 	.byte	0x04, 0x0a
        /*006a*/ 	.short	(.L_31 - .L_30)
	.align		4
.L_30:
        /*006c*/ 	.word	index@(.nv.constant0._Z6fusionPKfS0_S0_Pf)
        /*0070*/ 	.short	0x0380
        /*0072*/ 	.short	0x0020


	//----- nvinfo : EIATTR_SW_WAR
	.align		4
.L_31:
        /*0074*/ 	.byte	0x04, 0x36
        /*0076*/ 	.short	(.L_33 - .L_32)
.L_32:
        /*0078*/ 	.word	0x00000008
.L_33:


//--------------------- .nv.info._Z8fusion_1PKfPf --------------------------
	.section	.nv.info._Z8fusion_1PKfPf,"",@"SHT_CUDA_INFO"
	.sectionflags	@""
	.align	4


	//----- nvinfo : EIATTR_CUDA_API_VERSION
	.align		4
        /*0000*/ 	.byte	0x04, 0x37
        /*0002*/ 	.short	(.L_35 - .L_34)
.L_34:
        /*0004*/ 	.word	0x00000082


	//----- nvinfo : EIATTR_KPARAM_INFO
	.align		4
.L_35:
        /*0008*/ 	.byte	0x04, 0x17
        /*000a*/ 	.short	(.L_37 - .L_36)
.L_36:
        /*000c*/ 	.word	0x00000000
        /*0010*/ 	.short	0x0001
        /*0012*/ 	.short	0x0008
        /*0014*/ 	.byte	0x00, 0xf5, 0x21, 0x00


	//----- nvinfo : EIATTR_KPARAM_INFO
	.align		4
.L_37:
        /*0018*/ 	.byte	0x04, 0x17
        /*001a*/ 	.short	(.L_39 - .L_38)
.L_38:
        /*001c*/ 	.word	0x00000000
        /*0020*/ 	.short	0x0000
        /*0022*/ 	.short	0x0000
        /*0024*/ 	.byte	0x00, 0xf5, 0x21, 0x00


	//----- nvinfo : EIATTR_SPARSE_MMA_MASK
	.align		4
.L_39:
        /*0028*/ 	.byte	0x03, 0x50
        /*002a*/ 	.short	0x0000


	//----- nvinfo : EIATTR_MAXREG_COUNT
	.align		4
        /*002c*/ 	.byte	0x03, 0x1b
        /*002e*/ 	.short	0x00ff


	//----- nvinfo : EIATTR_MERCURY_ISA_VERSION
	.align		4
        /*0030*/ 	.byte	0x03, 0x5f
        /*0032*/ 	.short	0x0101


	//----- nvinfo : EIATTR_VRC_CTA_INIT_COUNT
	.align		4
        /*0034*/ 	.byte	0x02, 0x4a
	.zero		1
	.zero		1


	//----- nvinfo : EIATTR_EXIT_INSTR_OFFSETS
	.align		4
        /*0038*/ 	.byte	0x04, 0x1c
        /*003a*/ 	.short	(.L_41 - .L_40)


	//   ....[0]....
.L_40:
        /*003c*/ 	.word	0x00000060


	//   ....[1]....
        /*0040*/ 	.word	0x00000110


	//----- nvinfo : EIATTR_CBANK_PARAM_SIZE
	.align		4
.L_41:
        /*0044*/ 	.byte	0x03, 0x19
        /*0046*/ 	.short	0x0010


	//----- nvinfo : EIATTR_PARAM_CBANK
	.align		4
        /*0048*/ 	.byte	0x04, 0x0a
        /*004a*/ 	.short	(.L_43 - .L_42)
	.align		4
.L_42:
        /*004c*/ 	.word	index@(.nv.constant0._Z8fusion_1PKfPf)
        /*0050*/ 	.short	0x0380
        /*0052*/ 	.short	0x0010


	//----- nvinfo : EIATTR_SW_WAR
	.align		4
.L_43:
        /*0054*/ 	.byte	0x04, 0x36
        /*0056*/ 	.short	(.L_45 - .L_44)
.L_44:
        /*0058*/ 	.word	0x00000008
.L_45:


//--------------------- .nv.info._Z11concatenatePKfS0_Pf --------------------------
	.section	.nv.info._Z11concatenatePKfS0_Pf,"",@"SHT_CUDA_INFO"
	.sectionflags	@""
	.align	4


	//----- nvinfo : EIATTR_CUDA_API_VERSION
	.align		4
        /*0000*/ 	.byte	0x04, 0x37
        /*0002*/ 	.short	(.L_47 - .L_46)
.L_46:
        /*0004*/ 	.word	0x00000082


	//----- nvinfo : EIATTR_KPARAM_INFO
	.align		4
.L_47:
        /*0008*/ 	.byte	0x04, 0x17
        /*000a*/ 	.short	(.L_49 - .L_48)
.L_48:
        /*000c*/ 	.word	0x00000000
        /*0010*/ 	.short	0x0002
        /*0012*/ 	.short	0x0010
        /*0014*/ 	.byte	0x00, 0xf5, 0x21, 0x00


	//----- nvinfo : EIATTR_KPARAM_INFO
	.align		4
.L_49:
        /*0018*/ 	.byte	0x04, 0x17
        /*001a*/ 	.short	(.L_51 - .L_50)
.L_50:
        /*001c*/ 	.word	0x00000000
        /*0020*/ 	.short	0x0001
        /*0022*/ 	.short	0x0008
        /*0024*/ 	.byte	0x00, 0xf5, 0x21, 0x00


	//----- nvinfo : EIATTR_KPARAM_INFO
	.align		4
.L_51:
        /*0028*/ 	.byte	0x04, 0x17
        /*002a*/ 	.short	(.L_53 - .L_52)
.L_52:
        /*002c*/ 	.word	0x00000000
        /*0030*/ 	.short	0x0000
        /*0032*/ 	.short	0x0000
        /*0034*/ 	.byte	0x00, 0xf5, 0x21, 0x00


	//----- nvinfo : EIATTR_SPARSE_MMA_MASK
	.align		4
.L_53:
        /*0038*/ 	.byte	0x03, 0x50
        /*003a*/ 	.short	0x0000


	//----- nvinfo : EIATTR_MAXREG_COUNT
	.align		4
        /*003c*/ 	.byte	0x03, 0x1b
        /*003e*/ 	.short	0x00ff


	//----- nvinfo : EIATTR_MERCURY_ISA_VERSION
	.align		4
        /*0040*/ 	.byte	0x03, 0x5f
        /*0042*/ 	.short	0x0101


	//----- nvinfo : EIATTR_VRC_CTA_INIT_COUNT
	.align		4
        /*0044*/ 	.byte	0x02, 0x4a
	.zero		1
	.zero		1


	//----- nvinfo : EIATTR_EXIT_INSTR_OFFSETS
	.align		4
        /*0048*/ 	.byte	0x04, 0x1c
        /*004a*/ 	.short	(.L_55 - .L_54)


	//   ....[0]....
.L_54:
        /*004c*/ 	.word	0x00000060


	//   ....[1]....
        /*0050*/ 	.word	0x00000170


	//----- nvinfo : EIATTR_CBANK_PARAM_SIZE
	.align		4
.L_55:
        /*0054*/ 	.byte	0x03, 0x19
        /*0056*/ 	.short	0x0018


	//----- nvinfo : EIATTR_PARAM_CBANK
	.align		4
        /*0058*/ 	.byte	0x04, 0x0a
        /*005a*/ 	.short	(.L_57 - .L_56)
	.align		4
.L_56:
        /*005c*/ 	.word	index@(.nv.constant0._Z11concatenatePKfS0_Pf)
        /*0060*/ 	.short	0x0380
        /*0062*/ 	.short	0x0018


	//----- nvinfo : EIATTR_SW_WAR
	.align		4
.L_57:
        /*0064*/ 	.byte	0x04, 0x36
        /*0066*/ 	.short	(.L_59 - .L_58)
.L_58:
        /*0068*/ 	.word	0x00000008
.L_59:


//--------------------- .nv.callgraph             --------------------------
	.section	.nv.callgraph,"",@"SHT_CUDA_CALLGRAPH"
	.align	4
	.sectionentsize	8
	.align		4
        /*0000*/ 	.word	0x00000000
	.align		4
        /*0004*/ 	.word	0xffffffff
	.align		4
        /*0008*/ 	.word	0x00000000
	.align		4
        /*000c*/ 	.word	0xfffffffe
	.align		4
        /*0010*/ 	.word	0x00000000
	.align		4
        /*0014*/ 	.word	0xfffffffd
	.align		4
        /*0018*/ 	.word	0x00000000
	.align		4
        /*001c*/ 	.word	0xfffffffc


//--------------------- .text._Z6fusionPKfS0_S0_Pf --------------------------
	.section	.text._Z6fusionPKfS0_S0_Pf,"ax",@progbits
	.align	128
        .global         _Z6fusionPKfS0_S0_Pf
        .type           _Z6fusionPKfS0_S0_Pf,@function
        .size           _Z6fusionPKfS0_S0_Pf,(.L_x_3 - _Z6fusionPKfS0_S0_Pf)
        .other          _Z6fusionPKfS0_S0_Pf,@"STO_CUDA_ENTRY STV_DEFAULT"
_Z6fusionPKfS0_S0_Pf:
.text._Z6fusionPKfS0_S0_Pf:
[----:B------:R-:W-:Y:S01]  /*0000*/  LDC R1, c[0x0][0x37c] ;  /* 0x0000df00ff017b82 */ /* 0x000fe20000000800 */
[----:B------:R-:W0:Y:S07]  /*0010*/  S2R R11, SR_TID.X ;  /* 0x00000000000b7919 */ /* 0x000e2e0000002100 */
[----:B------:R-:W0:Y:S08]  /*0020*/  S2UR UR4, SR_CTAID.X ;  /* 0x00000000000479c3 */ /* 0x000e300000002500 */
[----:B------:R-:W0:Y:S02]  /*0030*/  LDC R0, c[0x0][0x360] ;  /* 0x0000d800ff007b82 */ /* 0x000e240000000800 */
[----:B0-----:R-:W-:-:S05]  /*0040*/  IMAD R11, R0, UR4, R11 ;  /* 0x00000004000b7c24 */ /* 0x001fca000f8e020b */
[----:B------:R-:W-:-:S13]  /*0050*/  ISETP.GT.AND P0, PT, R11, 0x7f, PT ;  /* 0x0000007f0b00780c */ /* 0x000fda0003f04270 */
[----:B------:R-:W-:Y:S05]  /*0060*/  @P0 EXIT ;  /* 0x000000000000094d */ /* 0x000fea0003800000 */
[----:B------:R-:W0:Y:S01]  /*0070*/  LDC.64 R2, c[0x0][0x380] ;  /* 0x0000e000ff027b82 */ /* 0x000e220000000a00 */
[----:B------:R-:W1:Y:S07]  /*0080*/  LDCU.64 UR4, c[0x0][0x358] ;  /* 0x00006b00ff0477ac */ /* 0x000e6e0008000a00 */
[----:B------:R-:W2:Y:S08]  /*0090*/  LDC.64 R4, c[0x0][0x388] ;  /* 0x0000e200ff047b82 */ /* 0x000eb00000000a00 */
[----:B------:R-:W3:Y:S01]  /*00a0*/  LDC.64 R6, c[0x0][0x390] ;  /* 0x0000e400ff067b82 */ /* 0x000ee20000000a00 */
[----:B0-----:R-:W-:-:S07]  /*00b0*/  IMAD.WIDE R2, R11, 0x4, R2 ;  /* 0x000000040b027825 */ /* 0x001fce00078e0202 */
[----:B------:R-:W0:Y:S01]  /*00c0*/  LDC.64 R8, c[0x0][0x398] ;  /* 0x0000e600ff087b82 */ /* 0x000e220000000a00 */
[----:B-1----:R-:W4:Y:S01]  /*00d0*/  LDG.E R2, desc[UR4][R2.64] ;  /* 0x0000000402027981 */ /* 0x002f22000c1e1900 */
[----:B--2---:R-:W-:-:S06]  /*00e0*/  IMAD.WIDE R4, R11, 0x4, R4 ;  /* 0x000000040b047825 */ /* 0x004fcc00078e0204 */
[----:B------:R-:W4:Y:S01]  /*00f0*/  LDG.E R5, desc[UR4][R4.64] ;  /* 0x0000000404057981 */ /* 0x000f22000c1e1900 */
[----:B---3--:R-:W-:-:S06]  /*0100*/  IMAD.WIDE R6, R11, 0x4, R6 ;  /* 0x000000040b067825 */ /* 0x008fcc00078e0206 */
[----:B------:R-:W2:Y:S01]  /*0110*/  LDG.E R6, desc[UR4][R6.64] ;  /* 0x0000000406067981 */ /* 0x000ea2000c1e1900 */
[----:B0-----:R-:W-:-:S04]  /*0120*/  IMAD.WIDE R8, R11, 0x4, R8 ;  /* 0x000000040b087825 */ /* 0x001fc800078e0208 */
[----:B----4-:R-:W-:-:S04]  /*0130*/  FADD R13, R2, R5 ;  /* 0x00000005020d7221 */ /* 0x010fc80000000000 */
[----:B--2---:R-:W-:-:S05]  /*0140*/  FADD.SAT R13, R6, R13 ;  /* 0x0000000d060d7221 */ /* 0x004fca0000002000 */
[----:B------:R-:W-:Y:S01]  /*0150*/  STG.E desc[UR4][R8.64], R13 ;  /* 0x0000000d08007986 */ /* 0x000fe2000c101904 */
[----:B------:R-:W-:Y:S05]  /*0160*/  EXIT ;  /* 0x000000000000794d */ /* 0x000fea0003800000 */
.L_x_0:
[----:B------:R-:W-:-:S00]  /*0170*/  BRA `(.L_x_0) ;  /* 0xfffffffc00fc7947 */ /* 0x000fc0000383ffff */
[----:B------:R-:W-:-:S00]  /*0180*/  NOP ;  /* 0x0000000000007918 */ /* 0x000fc00000000000 */
[----:B------:R-:W-:-:S00]  /*0190*/  NOP ;  /* 0x0000000000007918 */ /* 0x000fc00000000000 */
[----:B------:R-:W-:-:S00]  /*01a0*/  NOP ;  /* 0x0000000000007918 */ /* 0x000fc00000000000 */
[----:B------:R-:W-:-:S00]  /*01b0*/  NOP ;  /* 0x0000000000007918 */ /* 0x000fc00000000000 */
[----:B------:R-:W-:-:S00]  /*01c0*/  NOP ;  /* 0x0000000000007918 */ /* 0x000fc00000000000 */
[----:B------:R-:W-:-:S00]  /*01d0*/  NOP ;  /* 0x0000000000007918 */ /* 0x000fc00000000000 */
[----:B------:R-:W-:-:S00]  /*01e0*/  NOP ;  /* 0x0000000000007918 */ /* 0x000fc00000000000 */
[----:B------:R-:W-:-:S00]  /*01f0*/  NOP ;  /* 0x0000000000007918 */ /* 0x000fc00000000000 */
.L_x_3:


//--------------------- .text._Z8fusion_1PKfPf    --------------------------
	.section	.text._Z8fusion_1PKfPf,"ax",@progbits
	.align	128
        .global         _Z8fusion_1PKfPf
        .type           _Z8fusion_1PKfPf,@function
        .size           _Z8fusion_1PKfPf,(.L_x_4 - _Z8fusion_1PKfPf)
        .other          _Z8fusion_1PKfPf,@"STO_CUDA_ENTRY STV_DEFAULT"
_Z8fusion_1PKfPf:
.text._Z8fusion_1PKfPf:
        /* <DEDUP_REMOVED lines=9> */
[----:B------:R-:W2:Y:S01]  /*0090*/  LDC.64 R4, c[0x0][0x388] ;  /* 0x0000e200ff047b82 */ /* 0x000ea20000000a00 */
[----:B0-----:R-:W-:-:S06]  /*00a0*/  IMAD.WIDE R2, R7, 0x4, R2 ;  /* 0x0000000407027825 */ /* 0x001fcc00078e0202 */
[----:B-1----:R-:W3:Y:S01]  /*00b0*/  LDG.E R2, desc[UR4][R2.64] ;  /* 0x0000000402027981 */ /* 0x002ee2000c1e1900 */
[----:B--2---:R-:W-:-:S05]  /*00c0*/  IMAD.WIDE R4, R7, 0x4, R4 ;  /* 0x0000000407047825 */ /* 0x004fca00078e0204 */
[----:B------:R-:W3:Y:S02]  /*00d0*/  LDG.E R7, desc[UR4][R4.64] ;  /* 0x0000000404077981 */ /* 0x000ee4000c1e1900 */
[----:B---3--:R-:W-:-:S05]  /*00e0*/  FADD R7, R2, R7 ;  /* 0x0000000702077221 */ /* 0x008fca0000000000 */
[----:B------:R-:W-:-:S05]  /*00f0*/  FMNMX R7, RZ, R7, !PT ;  /* 0x00000007ff077209 */ /* 0x000fca0007800000 */
[----:B------:R-:W-:Y:S01]  /*0100*/  STG.E desc[UR4][R4.64], R7 ;  /* 0x0000000704007986 */ /* 0x000fe2000c101904 */
[----:B------:R-:W-:Y:S05]  /*0110*/  EXIT ;  /* 0x000000000000794d */ /* 0x000fea0003800000 */
.L_x_1:
        /* <DEDUP_REMOVED lines=14> */
.L_x_4:


//--------------------- .text._Z11concatenatePKfS0_Pf --------------------------
	.section	.text._Z11concatenatePKfS0_Pf,"ax",@progbits
	.align	128
        .global         _Z11concatenatePKfS0_Pf
        .type           _Z11concatenatePKfS0_Pf,@function
        .size           _Z11concatenatePKfS0_Pf,(.L_x_5 - _Z11concatenatePKfS0_Pf)
        .other          _Z11concatenatePKfS0_Pf,@"STO_CUDA_ENTRY STV_DEFAULT"
_Z11concatenatePKfS0_Pf:
.text._Z11concatenatePKfS0_Pf:
        /* <DEDUP_REMOVED lines=8> */
[----:B------:R-:W-:Y:S01]  /*0080*/  SHF.R.S32.HI R0, RZ, 0x1f, R9 ;  /* 0x0000001fff007819 */ /* 0x000fe20000011409 */
[----:B------:R-:W1:Y:S03]  /*0090*/  LDCU.64 UR4, c[0x0][0x358] ;  /* 0x00006b00ff0477ac */ /* 0x000e660008000a00 */
[----:B------:R-:W-:-:S03]  /*00a0*/  LEA.HI R0, R0, R9, RZ, 0x6 ;  /* 0x0000000900007211 */ /* 0x000fc600078f30ff */
[----:B------:R-:W2:Y:S01]  /*00b0*/  LDC.64 R4, c[0x0][0x388] ;  /* 0x0000e200ff047b82 */ /* 0x000ea20000000a00 */
[----:B------:R-:W-:-:S04]  /*00c0*/  SHF.L.U32 R0, R0, 0x1, RZ ;  /* 0x0000000100007819 */ /* 0x000fc800000006ff */
[----:B------:R-:W-:-:S04]  /*00d0*/  LOP3.LUT R0, R0, 0xffffff80, RZ, 0xc0, !PT ;  /* 0xffffff8000007812 */ /* 0x000fc800078ec0ff */
[----:B------:R-:W-:-:S05]  /*00e0*/  IADD3 R7, PT, PT, R9, R0, RZ ;  /* 0x0000000009077210 */ /* 0x000fca0007ffe0ff */
[----:B0-----:R-:W-:-:S06]  /*00f0*/  IMAD.WIDE R2, R7, 0x4, R2 ;  /* 0x0000000407027825 */ /* 0x001fcc00078e0202 */
[----:B-1----:R-:W3:Y:S01]  /*0100*/  LDG.E R3, desc[UR4][R2.64] ;  /* 0x0000000402037981 */ /* 0x002ee2000c1e1900 */
[----:B--2---:R-:W-:Y:S02]  /*0110*/  IMAD.WIDE R4, R7, 0x4, R4 ;  /* 0x0000000407047825 */ /* 0x004fe400078e0204 */
[----:B------:R-:W0:Y:S04]  /*0120*/  LDC.64 R6, c[0x0][0x390] ;  /* 0x0000e400ff067b82 */ /* 0x000e280000000a00 */
[----:B------:R-:W2:Y:S01]  /*0130*/  LDG.E R5, desc[UR4][R4.64] ;  /* 0x0000000404057981 */ /* 0x000ea2000c1e1900 */
[----:B0-----:R-:W-:-:S05]  /*0140*/  IMAD.WIDE R6, R9, 0x4, R6 ;  /* 0x0000000409067825 */ /* 0x001fca00078e0206 */
[----:B---3--:R-:W-:Y:S04]  /*0150*/  STG.E desc[UR4][R6.64], R3 ;  /* 0x0000000306007986 */ /* 0x008fe8000c101904 */
[----:B--2---:R-:W-:Y:S01]  /*0160*/  STG.E desc[UR4][R6.64+0x100], R5 ;  /* 0x0001000506007986 */ /* 0x004fe2000c101904 */
[----:B------:R-:W-:Y:S05]  /*0170*/  EXIT ;  /* 0x000000000000794d */ /* 0x000fea0003800000 */
.L_x_2:
        /* <DEDUP_REMOVED lines=16> */
.L_x_5:


//--------------------- .nv.shared.reserved.0     --------------------------
	.section	.nv.shared.reserved.0,"aw",@nobits
	.weak		__nv_reservedSMEM_offset_0_alias
	.size		__nv_reservedSMEM_offset_0_alias, 0, 64
	.other		__nv_reservedSMEM_offset_0_alias,@"STO_CUDA_RESERVED_SHARED STV_DEFAULT"
__nv_reservedSMEM_offset_0_alias:
	.zero		0
	.zero		64


//--------------------- .nv.constant0._Z6fusionPKfS0_S0_Pf --------------------------
	.section	.nv.constant0._Z6fusionPKfS0_S0_Pf,"a",@progbits
	.sectionflags	@""
	.align	4
.nv.constant0._Z6fusionPKfS0_S0_Pf:
	.zero		928


//--------------------- .nv.constant0._Z8fusion_1PKfPf --------------------------
	.section	.nv.constant0._Z8fusion_1PKfPf,"a",@progbits
	.sectionflags	@""
	.align	4
.nv.constant0._Z8fusion_1PKfPf:
	.zero		912


//--------------------- .nv.constant0._Z11concatenatePKfS0_Pf --------------------------
	.section	.nv.constant0._Z11concatenatePKfS0_Pf,"a",@progbits
	.sectionflags	@""
	.align	4
.nv.constant0._Z11concatenatePKfS0_Pf:
	.zero		920


//--------------------- SYMBOLS --------------------------

	.type		.nv.reservedSmem.offset0,@object
	.size		.nv.reservedSmem.offset0,0x4
